//
// Generated by NVIDIA NVVM Compiler
//
// Compiler Build ID: CL-36424714
// Cuda compilation tools, release 13.0, V13.0.88
// Based on NVVM 20.0.0
//

.version 9.0
.target sm_100
.address_size 64

	// .globl	_Z29baseline_gemv_2stage_pipelinePKfS0_Pfii
// _ZZ29baseline_gemv_2stage_pipelinePKfS0_PfiiE6x_smem has been demoted

.visible .entry _Z29baseline_gemv_2stage_pipelinePKfS0_Pfii(
	.param .u64 .ptr .align 1 _Z29baseline_gemv_2stage_pipelinePKfS0_Pfii_param_0,
	.param .u64 .ptr .align 1 _Z29baseline_gemv_2stage_pipelinePKfS0_Pfii_param_1,
	.param .u64 .ptr .align 1 _Z29baseline_gemv_2stage_pipelinePKfS0_Pfii_param_2,
	.param .u32 _Z29baseline_gemv_2stage_pipelinePKfS0_Pfii_param_3,
	.param .u32 _Z29baseline_gemv_2stage_pipelinePKfS0_Pfii_param_4
)
.maxntid 256
{
	.reg .pred 	%p<36>;
	.reg .b16 	%rs<21>;
	.reg .b32 	%r<60>;
	.reg .b32 	%f<75>;
	.reg .b64 	%rd<18>;
	// demoted variable
	.shared .align 128 .b8 _ZZ29baseline_gemv_2stage_pipelinePKfS0_PfiiE6x_smem[512];
	ld.param.u64 	%rd5, [_Z29baseline_gemv_2stage_pipelinePKfS0_Pfii_param_0];
	ld.param.u64 	%rd6, [_Z29baseline_gemv_2stage_pipelinePKfS0_Pfii_param_1];
	ld.param.u32 	%r28, [_Z29baseline_gemv_2stage_pipelinePKfS0_Pfii_param_3];
	ld.param.u32 	%r29, [_Z29baseline_gemv_2stage_pipelinePKfS0_Pfii_param_4];
	cvta.to.global.u64 	%rd1, %rd5;
	cvta.to.global.u64 	%rd2, %rd6;
	mov.u32 	%r1, %tid.x;
	mov.u32 	%r30, %ctaid.x;
	shl.b32 	%r2, %r30, 6;
	add.s32 	%r31, %r29, 63;
	shr.s32 	%r32, %r31, 31;
	shr.u32 	%r33, %r32, 26;
	add.s32 	%r34, %r31, %r33;
	shr.s32 	%r3, %r34, 6;
	setp.lt.s32 	%p2, %r29, 1;
	shl.b32 	%r35, %r1, 2;
	mov.u32 	%r36, _ZZ29baseline_gemv_2stage_pipelinePKfS0_PfiiE6x_smem;
	add.s32 	%r4, %r36, %r35;
	mov.b16 	%rs19, 0;
	@%p2 bra 	$L__BB0_6;
	setp.gt.u32 	%p3, %r1, 63;
	@%p3 bra 	$L__BB0_5;
	setp.ge.u32 	%p4, %r1, %r29;
	mov.f32 	%f66, 0f00000000;
	@%p4 bra 	$L__BB0_4;
	mul.wide.u32 	%rd7, %r1, 4;
	add.s64 	%rd8, %rd2, %rd7;
	ld.global.nc.f32 	%f66, [%rd8];
$L__BB0_4:
	st.shared.f32 	[%r4], %f66;
$L__BB0_5:
	// begin inline asm
	cp.async.commit_group;
	// end inline asm
	mov.b16 	%rs19, 1;
$L__BB0_6:
	setp.lt.s32 	%p5, %r29, 1;
	mov.f32 	%f73, 0f00000000;
	@%p5 bra 	$L__BB0_51;
	setp.gt.u32 	%p6, %r1, 63;
	add.s32 	%r39, %r2, %r1;
	setp.ge.s32 	%p7, %r39, %r28;
	mul.lo.s32 	%r5, %r29, %r39;
	max.s32 	%r6, %r3, 1;
	or.pred  	%p1, %p6, %p7;
	mov.b16 	%rs20, 0;
	mov.f32 	%f73, 0f00000000;
	mov.b32 	%r55, 0;
$L__BB0_8:
	shl.b32 	%r8, %r55, 6;
	not.b32 	%r40, %r8;
	add.s32 	%r9, %r29, %r40;
	min.u32 	%r41, %r9, 63;
	add.s32 	%r10, %r41, 1;
	and.b32  	%r11, %r55, 1;
	add.s32 	%r55, %r55, 1;
	setp.ge.s32 	%p8, %r55, %r3;
	@%p8 bra 	$L__BB0_14;
	setp.gt.u32 	%p9, %r1, 63;
	@%p9 bra 	$L__BB0_13;
	shl.b32 	%r42, %r55, 6;
	add.s32 	%r13, %r42, %r1;
	setp.ge.s32 	%p10, %r13, %r29;
	mov.f32 	%f68, 0f00000000;
	@%p10 bra 	$L__BB0_12;
	mul.wide.u32 	%rd9, %r13, 4;
	add.s64 	%rd10, %rd2, %rd9;
	ld.global.nc.f32 	%f68, [%rd10];
$L__BB0_12:
	shl.b32 	%r43, %r11, 8;
	xor.b32  	%r44, %r43, 256;
	add.s32 	%r45, %r4, %r44;
	st.shared.f32 	[%r45], %f68;
$L__BB0_13:
	// begin inline asm
	cp.async.commit_group;
	// end inline asm
	add.s16 	%rs19, %rs19, 1;
$L__BB0_14:
	and.b16  	%rs11, %rs20, 255;
	and.b16  	%rs12, %rs19, 255;
	setp.eq.s16 	%p11, %rs12, %rs11;
	@%p11 bra 	$L__BB0_36;
	not.b16 	%rs14, %rs20;
	add.s16 	%rs15, %rs19, %rs14;
	and.b16  	%rs13, %rs15, 255;
	setp.gt.s16 	%p12, %rs13, 3;
	@%p12 bra 	$L__BB0_23;
	setp.gt.s16 	%p18, %rs13, 1;
	@%p18 bra 	$L__BB0_20;
	setp.eq.s16 	%p21, %rs13, 0;
	@%p21 bra 	$L__BB0_30;
	setp.eq.s16 	%p22, %rs13, 1;
	@%p22 bra 	$L__BB0_19;
	bra.uni 	$L__BB0_34;
$L__BB0_19:
	// begin inline asm
	cp.async.wait_group 1;
	// end inline asm
	bra.uni 	$L__BB0_35;
$L__BB0_20:
	setp.eq.s16 	%p19, %rs13, 2;
	@%p19 bra 	$L__BB0_31;
	setp.eq.s16 	%p20, %rs13, 3;
	@%p20 bra 	$L__BB0_22;
	bra.uni 	$L__BB0_34;
$L__BB0_22:
	// begin inline asm
	cp.async.wait_group 3;
	// end inline asm
	bra.uni 	$L__BB0_35;
$L__BB0_23:
	setp.gt.s16 	%p13, %rs13, 5;
	@%p13 bra 	$L__BB0_27;
	setp.eq.s16 	%p16, %rs13, 4;
	@%p16 bra 	$L__BB0_32;
	setp.eq.s16 	%p17, %rs13, 5;
	@%p17 bra 	$L__BB0_26;
	bra.uni 	$L__BB0_34;
$L__BB0_26:
	// begin inline asm
	cp.async.wait_group 5;
	// end inline asm
	bra.uni 	$L__BB0_35;
$L__BB0_27:
	setp.eq.s16 	%p14, %rs13, 6;
	@%p14 bra 	$L__BB0_33;
	setp.eq.s16 	%p15, %rs13, 7;
	@%p15 bra 	$L__BB0_29;
	bra.uni 	$L__BB0_34;
$L__BB0_29:
	// begin inline asm
	cp.async.wait_group 7;
	// end inline asm
	bra.uni 	$L__BB0_35;
$L__BB0_30:
	// begin inline asm
	cp.async.wait_group 0;
	// end inline asm
	bra.uni 	$L__BB0_35;
$L__BB0_31:
	// begin inline asm
	cp.async.wait_group 2;
	// end inline asm
	bra.uni 	$L__BB0_35;
$L__BB0_32:
	// begin inline asm
	cp.async.wait_group 4;
	// end inline asm
	bra.uni 	$L__BB0_35;
$L__BB0_33:
	// begin inline asm
	cp.async.wait_group 6;
	// end inline asm
	bra.uni 	$L__BB0_35;
$L__BB0_34:
	// begin inline asm
	cp.async.wait_group 8;
	// end inline asm
$L__BB0_35:
	add.s16 	%rs20, %rs20, 1;
$L__BB0_36:
	bar.sync 	0;
	@%p1 bra 	$L__BB0_50;
	setp.ge.s32 	%p23, %r8, %r29;
	mov.f32 	%f72, 0f00000000;
	@%p23 bra 	$L__BB0_49;
	add.s32 	%r14, %r8, %r5;
	and.b32  	%r15, %r10, 7;
	setp.lt.u32 	%p24, %r9, 7;
	mov.f32 	%f72, 0f00000000;
	mov.b32 	%r59, 0;
	@%p24 bra 	$L__BB0_41;
	and.b32  	%r59, %r10, 120;
	neg.s32 	%r58, %r59;
	shl.b32 	%r47, %r11, 8;
	mov.u32 	%r48, _ZZ29baseline_gemv_2stage_pipelinePKfS0_PfiiE6x_smem;
	add.s32 	%r49, %r48, %r47;
	add.s32 	%r56, %r49, 16;
	mov.f32 	%f72, 0f00000000;
	mov.u32 	%r57, %r14;
$L__BB0_40:
	.pragma "nounroll";
	mul.wide.s32 	%rd11, %r57, 4;
	add.s64 	%rd12, %rd1, %rd11;
	ld.global.nc.f32 	%f29, [%rd12];
	ld.shared.v4.f32 	{%f30, %f31, %f32, %f33}, [%r56+-16];
	fma.rn.f32 	%f34, %f29, %f30, %f72;
	ld.global.nc.f32 	%f35, [%rd12+4];
	fma.rn.f32 	%f36, %f35, %f31, %f34;
	ld.global.nc.f32 	%f37, [%rd12+8];
	fma.rn.f32 	%f38, %f37, %f32, %f36;
	ld.global.nc.f32 	%f39, [%rd12+12];
	fma.rn.f32 	%f40, %f39, %f33, %f38;
	ld.global.nc.f32 	%f41, [%rd12+16];
	ld.shared.v4.f32 	{%f42, %f43, %f44, %f45}, [%r56];
	fma.rn.f32 	%f46, %f41, %f42, %f40;
	ld.global.nc.f32 	%f47, [%rd12+20];
	fma.rn.f32 	%f48, %f47, %f43, %f46;
	ld.global.nc.f32 	%f49, [%rd12+24];
	fma.rn.f32 	%f50, %f49, %f44, %f48;
	ld.global.nc.f32 	%f51, [%rd12+28];
	fma.rn.f32 	%f72, %f51, %f45, %f50;
	add.s32 	%r58, %r58, 8;
	add.s32 	%r57, %r57, 8;
	add.s32 	%r56, %r56, 32;
	setp.ne.s32 	%p25, %r58, 0;
	@%p25 bra 	$L__BB0_40;
$L__BB0_41:
	setp.eq.s32 	%p26, %r15, 0;
	@%p26 bra 	$L__BB0_49;
	add.s32 	%r50, %r14, %r59;
	mul.wide.s32 	%rd13, %r50, 4;
	add.s64 	%rd3, %rd1, %rd13;
	ld.global.nc.f32 	%f52, [%rd3];
	shl.b32 	%r51, %r11, 8;
	mov.u32 	%r52, _ZZ29baseline_gemv_2stage_pipelinePKfS0_PfiiE6x_smem;
	add.s32 	%r53, %r52, %r51;
	shl.b32 	%r54, %r59, 2;
	add.s32 	%r26, %r53, %r54;
	ld.shared.f32 	%f53, [%r26];
	fma.rn.f32 	%f72, %f52, %f53, %f72;
	setp.eq.s32 	%p27, %r15, 1;
	@%p27 bra 	$L__BB0_49;
	ld.global.nc.f32 	%f54, [%rd3+4];
	ld.shared.f32 	%f55, [%r26+4];
	fma.rn.f32 	%f72, %f54, %f55, %f72;
	setp.eq.s32 	%p28, %r15, 2;
	@%p28 bra 	$L__BB0_49;
	ld.global.nc.f32 	%f56, [%rd3+8];
	ld.shared.f32 	%f57, [%r26+8];
	fma.rn.f32 	%f72, %f56, %f57, %f72;
	setp.eq.s32 	%p29, %r15, 3;
	@%p29 bra 	$L__BB0_49;
	ld.global.nc.f32 	%f58, [%rd3+12];
	ld.shared.f32 	%f59, [%r26+12];
	fma.rn.f32 	%f72, %f58, %f59, %f72;
	setp.eq.s32 	%p30, %r15, 4;
	@%p30 bra 	$L__BB0_49;
	ld.global.nc.f32 	%f60, [%rd3+16];
	ld.shared.f32 	%f61, [%r26+16];
	fma.rn.f32 	%f72, %f60, %f61, %f72;
	setp.eq.s32 	%p31, %r15, 5;
	@%p31 bra 	$L__BB0_49;
	ld.global.nc.f32 	%f62, [%rd3+20];
	ld.shared.f32 	%f63, [%r26+20];
	fma.rn.f32 	%f72, %f62, %f63, %f72;
	setp.eq.s32 	%p32, %r15, 6;
	@%p32 bra 	$L__BB0_49;
	ld.global.nc.f32 	%f64, [%rd3+24];
	ld.shared.f32 	%f65, [%r26+24];
	fma.rn.f32 	%f72, %f64, %f65, %f72;
$L__BB0_49:
	add.f32 	%f73, %f73, %f72;
$L__BB0_50:
	bar.sync 	0;
	setp.ne.s32 	%p33, %r55, %r6;
	@%p33 bra 	$L__BB0_8;
$L__BB0_51:
	setp.gt.u32 	%p34, %r1, 63;
	@%p34 bra 	$L__BB0_54;
	add.s32 	%r27, %r2, %r1;
	setp.ge.s32 	%p35, %r27, %r28;
	@%p35 bra 	$L__BB0_54;
	ld.param.u64 	%rd17, [_Z29baseline_gemv_2stage_pipelinePKfS0_Pfii_param_2];
	cvta.to.global.u64 	%rd14, %rd17;
	mul.wide.s32 	%rd15, %r27, 4;
	add.s64 	%rd16, %rd14, %rd15;
	st.global.f32 	[%rd16], %f73;
$L__BB0_54:
	ret;

}


// ===== COMPILED SASS (sm_100) =====

	.target	sm_100

	.elftype	@"ET_EXEC"


//--------------------- .note.nv.tkinfo           --------------------------
	.section	.note.nv.tkinfo,"",@"SHT_NOTE"
	.sectionflags	@"SHF_NOTE_NV_TKINFO"
	.tkinfo
        /*0018*/ 	.word	0x00000002
        /*0030*/ 	.string	""
        /*0030*/ 	.string	"ptxas"
        /*0030*/ 	.string	"Cuda compilation tools, release 13.0, V13.0.88"
        /*0030*/ 	.string	"Build cuda_13.0.r13.0/compiler.36424714_0"
        /*0030*/ 	.string	"-arch sm_100 -m 64 "



//--------------------- .note.nv.cuinfo           --------------------------
	.section	.note.nv.cuinfo,"",@"SHT_NOTE"
	.sectionflags	@"SHF_NOTE_NV_CUINFO"
        /*0018*/ 	.short	0x0002
        /*001a*/ 	.short	0x0064
        /*001c*/ 	.short	0x0082
	.zero		2


//--------------------- .nv.info                  --------------------------
	.section	.nv.info,"",@"SHT_CUDA_INFO"
	.align	4


	//----- nvinfo : EIATTR_REGCOUNT
	.align		4
        /*0000*/ 	.byte	0x04, 0x2f
        /*0002*/ 	.short	(.L_1 - .L_0)
	.align		4
.L_0:
        /*0004*/ 	.word	index@(_Z29baseline_gemv_2stage_pipelinePKfS0_Pfii)
        /*0008*/ 	.word	0x0000001f


	//----- nvinfo : EIATTR_FRAME_SIZE
	.align		4
.L_1:
        /*000c*/ 	.byte	0x04, 0x11
        /*000e*/ 	.short	(.L_3 - .L_2)
	.align		4
.L_2:
        /*0010*/ 	.word	index@(_Z29baseline_gemv_2stage_pipelinePKfS0_Pfii)
        /*0014*/ 	.word	0x00000000


	//----- nvinfo : EIATTR_MIN_STACK_SIZE
	.align		4
.L_3:
        /*0018*/ 	.byte	0x04, 0x12
        /*001a*/ 	.short	(.L_5 - .L_4)
	.align		4
.L_4:
        /*001c*/ 	.word	index@(_Z29baseline_gemv_2stage_pipelinePKfS0_Pfii)
        /*0020*/ 	.word	0x00000000
.L_5:


//--------------------- .nv.compat                --------------------------
	.section	.nv.compat,"",@"SHT_CUDA_COMPAT_INFO"
	.align	4
        /*0000*/ 	.byte	0x02, 0x09, 0x00, 0x00, 0x02, 0x02, 0x01, 0x00, 0x02, 0x05, 0x05, 0x00, 0x03, 0x07, 0x01, 0x01
        /*0010*/ 	.byte	0x02, 0x03, 0x00, 0x00, 0x02, 0x06, 0x01, 0x00, 0x04, 0x0b, 0x08, 0x00, 0x09, 0x00, 0x00, 0x00
        /*0020*/ 	.byte	0x00, 0x00, 0x00, 0x00


//--------------------- .nv.info._Z29baseline_gemv_2stage_pipelinePKfS0_Pfii --------------------------
	.section	.nv.info._Z29baseline_gemv_2stage_pipelinePKfS0_Pfii,"",@"SHT_CUDA_INFO"
	.sectionflags	@""
	.align	4


	//----- nvinfo : EIATTR_CUDA_API_VERSION
	.align		4
        /*0000*/ 	.byte	0x04, 0x37
        /*0002*/ 	.short	(.L_7 - .L_6)
.L_6:
        /*0004*/ 	.word	0x00000082


	//----- nvinfo : EIATTR_KPARAM_INFO
	.align		4
.L_7:
        /*0008*/ 	.byte	0x04, 0x17
        /*000a*/ 	.short	(.L_9 - .L_8)
.L_8:
        /*000c*/ 	.word	0x00000000
        /*0010*/ 	.short	0x0004
        /*0012*/ 	.short	0x001c
        /*0014*/ 	.byte	0x00, 0xf0, 0x11, 0x00


	//----- nvinfo : EIATTR_KPARAM_INFO
	.align		4
.L_9:
        /*0018*/ 	.byte	0x04, 0x17
        /*001a*/ 	.short	(.L_11 - .L_10)
.L_10:
        /*001c*/ 	.word	0x00000000
        /*0020*/ 	.short	0x0003
        /*0022*/ 	.short	0x0018
        /*0024*/ 	.byte	0x00, 0xf0, 0x11, 0x00


	//----- nvinfo : EIATTR_KPARAM_INFO
	.align		4
.L_11:
        /*0028*/ 	.byte	0x04, 0x17
        /*002a*/ 	.short	(.L_13 - .L_12)
.L_12:
        /*002c*/ 	.word	0x00000000
        /*0030*/ 	.short	0x0002
        /*0032*/ 	.short	0x0010
        /*0034*/ 	.byte	0x00, 0xf5, 0x21, 0x00


	//----- nvinfo : EIATTR_KPARAM_INFO
	.align		4
.L_13:
        /*0038*/ 	.byte	0x04, 0x17
        /*003a*/ 	.short	(.L_15 - .L_14)
.L_14:
        /*003c*/ 	.word	0x00000000
        /*0040*/ 	.short	0x0001
        /*0042*/ 	.short	0x0008
        /*0044*/ 	.byte	0x00, 0xf5, 0x21, 0x00


	//----- nvinfo : EIATTR_KPARAM_INFO
	.align		4
.L_15:
        /*0048*/ 	.byte	0x04, 0x17
        /*004a*/ 	.short	(.L_17 - .L_16)
.L_16:
        /*004c*/ 	.word	0x00000000
        /*0050*/ 	.short	0x0000
        /*0052*/ 	.short	0x0000
        /*0054*/ 	.byte	0x00, 0xf5, 0x21, 0x00


	//----- nvinfo : EIATTR_SPARSE_MMA_MASK
	.align		4
.L_17:
        /*0058*/ 	.byte	0x03, 0x50
        /*005a*/ 	.short	0x0000


	//----- nvinfo : EIATTR_MAXREG_COUNT
	.align		4
        /*005c*/ 	.byte	0x03, 0x1b
        /*005e*/ 	.short	0x00ff


	//----- nvinfo : EIATTR_NUM_BARRIERS
	.align		4
        /*0060*/ 	.byte	0x02, 0x4c
        /*0062*/ 	.byte	0x01
	.zero		1


	//----- nvinfo : EIATTR_MERCURY_ISA_VERSION
	.align		4
        /*0064*/ 	.byte	0x03, 0x5f
        /*0066*/ 	.short	0x0101


	//----- nvinfo : EIATTR_UNUSED_LOAD_BYTE_OFFSET
	.align		4
        /*0068*/ 	.byte	0x04, 0x44
        /*006a*/ 	.short	(.L_19 - .L_18)


	//   ....[0]....
.L_18:
        /*006c*/ 	.word	0x00000c30
        /*0070*/ 	.word	0x00000fff


	//----- nvinfo : EIATTR_VRC_CTA_INIT_COUNT
	.align		4
.L_19:
        /*0074*/ 	.byte	0x02, 0x4a
	.zero		1
	.zero		1


	//----- nvinfo : EIATTR_EXIT_INSTR_OFFSETS
	.align		4
        /*0078*/ 	.byte	0x04, 0x1c
        /*007a*/ 	.short	(.L_21 - .L_20)


	//   ....[0]....
.L_20:
        /*007c*/ 	.word	0x00000d00


	//   ....[1]....
        /*0080*/ 	.word	0x00000d40


	//   ....[2]....
        /*0084*/ 	.word	0x00000d80


	//----- nvinfo : EIATTR_MAX_THREADS
	.align		4
.L_21:
        /*0088*/ 	.byte	0x04, 0x05
        /*008a*/ 	.short	(.L_23 - .L_22)
.L_22:
        /*008c*/ 	.word	0x00000100
        /*0090*/ 	.word	0x00000001
        /*0094*/ 	.word	0x00000001


	//----- nvinfo : EIATTR_CRS_STACK_SIZE
	.align		4
.L_23:
        /*0098*/ 	.byte	0x04, 0x1e
        /*009a*/ 	.short	(.L_25 - .L_24)
.L_24:
        /*009c*/ 	.word	0x00000000


	//----- nvinfo : EIATTR_CBANK_PARAM_SIZE
	.align		4
.L_25:
        /*00a0*/ 	.byte	0x03, 0x19
        /*00a2*/ 	.short	0x0020


	//----- nvinfo : EIATTR_PARAM_CBANK
	.align		4
        /*00a4*/ 	.byte	0x04, 0x0a
        /*00a6*/ 	.short	(.L_27 - .L_26)
	.align		4
.L_26:
        /*00a8*/ 	.word	index@(.nv.constant0._Z29baseline_gemv_2stage_pipelinePKfS0_Pfii)
        /*00ac*/ 	.short	0x0380
        /*00ae*/ 	.short	0x0020


	//----- nvinfo : EIATTR_SW_WAR
	.align		4
.L_27:
        /*00b0*/ 	.byte	0x04, 0x36
        /*00b2*/ 	.short	(.L_29 - .L_28)
.L_28:
        /*00b4*/ 	.word	0x00000008
.L_29:


//--------------------- .nv.callgraph             --------------------------
	.section	.nv.callgraph,"",@"SHT_CUDA_CALLGRAPH"
	.align	4
	.sectionentsize	8
	.align		4
        /*0000*/ 	.word	0x00000000
	.align		4
        /*0004*/ 	.word	0xffffffff
	.align		4
        /*0008*/ 	.word	0x00000000
	.align		4
        /*000c*/ 	.word	0xfffffffe
	.align		4
        /*0010*/ 	.word	0x00000000
	.align		4
        /*0014*/ 	.word	0xfffffffd
	.align		4
        /*0018*/ 	.word	0x00000000
	.align		4
        /*001c*/ 	.word	0xfffffffc


//--------------------- .text._Z29baseline_gemv_2stage_pipelinePKfS0_Pfii --------------------------
	.section	.text._Z29baseline_gemv_2stage_pipelinePKfS0_Pfii,"ax",@progbits
	.align	128
        .global         _Z29baseline_gemv_2stage_pipelinePKfS0_Pfii
        .type           _Z29baseline_gemv_2stage_pipelinePKfS0_Pfii,@function
        .size           _Z29baseline_gemv_2stage_pipelinePKfS0_Pfii,(.L_x_29 - _Z29baseline_gemv_2stage_pipelinePKfS0_Pfii)
        .other          _Z29baseline_gemv_2stage_pipelinePKfS0_Pfii,@"STO_CUDA_ENTRY STV_DEFAULT"
_Z29baseline_gemv_2stage_pipelinePKfS0_Pfii:
.text._Z29baseline_gemv_2stage_pipelinePKfS0_Pfii:
[----:B------:R-:W-:Y:S01]  /*0000*/  LDC R1, c[0x0][0x37c] ;  /* 0x0000df00ff017b82 */ /* 0x000fe20000000800 */
[----:B------:R-:W1:Y:S07]  /*0010*/  S2R R15, SR_TID.X ;  /* 0x00000000000f7919 */ /* 0x000e6e0000002100 */
[----:B------:R-:W2:Y:S01]  /*0020*/  S2UR UR5, SR_CgaCtaId ;  /* 0x00000000000579c3 */ /* 0x000ea20000008800 */
[----:B------:R-:W3:Y:S01]  /*0030*/  LDCU UR6, c[0x0][0x39c] ;  /* 0x00007380ff0677ac */ /* 0x000ee20008000800 */
[----:B------:R-:W-:Y:S01]  /*0040*/  PRMT R13, RZ, 0x7610, R13 ;  /* 0x00007610ff0d7816 */ /* 0x000fe2000000000d */
[----:B------:R-:W4:Y:S01]  /*0050*/  S2R R14, SR_CTAID.X ;  /* 0x00000000000e7919 */ /* 0x000f220000002500 */
[----:B------:R-:W-:Y:S01]  /*0060*/  UMOV UR4, 0x400 ;  /* 0x0000040000047882 */ /* 0x000fe20000000000 */
[----:B------:R-:W1:Y:S01]  /*0070*/  LDCU.64 UR10, c[0x0][0x358] ;  /* 0x00006b00ff0a77ac */ /* 0x000e620008000a00 */
[----:B---3--:R-:W-:-:S02]  /*0080*/  UISETP.GE.AND UP0, UPT, UR6, 0x1, UPT ;  /* 0x000000010600788c */ /* 0x008fc4000bf06270 */
[----:B--2---:R-:W-:-:S06]  /*0090*/  ULEA UR4, UR5, UR4, 0x18 ;  /* 0x0000000405047291 */ /* 0x004fcc000f8ec0ff */
[----:B-1----:R-:W-:Y:S01]  /*00a0*/  LEA R12, R15, UR4, 0x2 ;  /* 0x000000040f0c7c11 */ /* 0x002fe2000f8e10ff */
[----:B------:R-:W-:Y:S06]  /*00b0*/  BRA.U !UP0, `(.L_x_0) ;  /* 0x00000001083c7547 */ /* 0x000fec000b800000 */
[----:B------:R-:W-:Y:S01]  /*00c0*/  ISETP.GT.U32.AND P0, PT, R15, 0x3f, PT ;  /* 0x0000003f0f00780c */ /* 0x000fe20003f04070 */
[----:B------:R-:W-:-:S12]  /*00d0*/  BSSY.RECONVERGENT B0, `(.L_x_1) ;  /* 0x000000b000007945 */ /* 0x000fd80003800200 */
[----:B------:R-:W-:Y:S05]  /*00e0*/  @P0 BRA `(.L_x_2) ;  /* 0x0000000000240947 */ /* 0x000fea0003800000 */
[----:B------:R-:W-:Y:S01]  /*00f0*/  ISETP.GE.U32.AND P0, PT, R15, UR6, PT ;  /* 0x000000060f007c0c */ /* 0x000fe2000bf06070 */
[----:B------:R-:W-:Y:S01]  /*0100*/  BSSY.RECONVERGENT B1, `(.L_x_3) ;  /* 0x0000006000017945 */ /* 0x000fe20003800200 */
[----:B------:R-:W-:-:S11]  /*0110*/  IMAD.MOV.U32 R3, RZ, RZ, RZ ;  /* 0x000000ffff037224 */ /* 0x000fd600078e00ff */
[----:B------:R-:W-:Y:S05]  /*0120*/  @P0 BRA `(.L_x_4) ;  /* 0x00000000000c0947 */ /* 0x000fea0003800000 */
[----:B------:R-:W1:Y:S02]  /*0130*/  LDC.64 R2, c[0x0][0x388] ;  /* 0x0000e200ff027b82 */ /* 0x000e640000000a00 */
[----:B-1----:R-:W-:-:S06]  /*0140*/  IMAD.WIDE.U32 R2, R15, 0x4, R2 ;  /* 0x000000040f027825 */ /* 0x002fcc00078e0002 */
[----:B------:R1:W5:Y:S02]  /*0150*/  LDG.E.CONSTANT R3, desc[UR10][R2.64] ;  /* 0x0000000a02037981 */ /* 0x000364000c1e9900 */
.L_x_4:
[----:B------:R-:W-:Y:S05]  /*0160*/  BSYNC.RECONVERGENT B1 ;  /* 0x0000000000017941 */ /* 0x000fea0003800200 */
.L_x_3:
[----:B-----5:R2:W-:Y:S02]  /*0170*/  STS [R12], R3 ;  /* 0x000000030c007388 */ /* 0x0205e40000000800 */
.L_x_2:
[----:B------:R-:W-:Y:S05]  /*0180*/  BSYNC.RECONVERGENT B0 ;  /* 0x0000000000007941 */ /* 0x000fea0003800200 */
.L_x_1:
[----:B------:R-:W0:Y:S01]  /*0190*/  LDGDEPBAR ;  /* 0x00000000000079af */ /* 0x000e220000000000 */
[----:B------:R-:W-:-:S07]  /*01a0*/  IMAD.MOV.U32 R13, RZ, RZ, 0x1 ;  /* 0x00000001ff0d7424 */ /* 0x000fce00078e00ff */
.L_x_0:
[----:B------:R-:W-:Y:S01]  /*01b0*/  UIADD3 UR4, UPT, UPT, UR6, 0x3f, URZ ;  /* 0x0000003f06047890 */ /* 0x000fe2000fffe0ff */
[----:B--2---:R-:W-:-:S03]  /*01c0*/  IMAD.MOV.U32 R3, RZ, RZ, RZ ;  /* 0x000000ffff037224 */ /* 0x004fc600078e00ff */
[----:B------:R-:W-:-:S04]  /*01d0*/  USHF.R.S32.HI UR5, URZ, 0x1f, UR4 ;  /* 0x0000001fff057899 */ /* 0x000fc80008011404 */
[----:B------:R-:W-:Y:S01]  /*01e0*/  ULEA.HI UR5, UR5, UR4, URZ, 0x6 ;  /* 0x0000000405057291 */ /* 0x000fe2000f8f30ff */
[----:B------:R-:W-:Y:S11]  /*01f0*/  BRA.U !UP0, `(.L_x_5) ;  /* 0x0000000908bc7547 */ /* 0x000ff6000b800000 */
[----:B------:R-:W2:Y:S01]  /*0200*/  LDCU UR4, c[0x0][0x398] ;  /* 0x00007300ff0477ac */ /* 0x000ea20008000800 */
[----:B-1--4-:R-:W-:Y:S01]  /*0210*/  IMAD R2, R14, 0x40, R15 ;  /* 0x000000400e027824 */ /* 0x012fe200078e020f */
[----:B------:R-:W-:Y:S01]  /*0220*/  PRMT R0, RZ, 0x7610, R0 ;  /* 0x00007610ff007816 */ /* 0x000fe20000000000 */
[----:B------:R-:W-:Y:S01]  /*0230*/  IMAD.MOV.U32 R3, RZ, RZ, RZ ;  /* 0x000000ffff037224 */ /* 0x000fe200078e00ff */
[----:B------:R-:W-:-:S04]  /*0240*/  USHF.R.S32.HI UR6, URZ, 0x6, UR5 ;  /* 0x00000006ff067899 */ /* 0x000fc80008011405 */
[----:B------:R-:W-:-:S04]  /*0250*/  UISETP.LT.AND UP0, UPT, UR6, 0x1, UPT ;  /* 0x000000010600788c */ /* 0x000fc8000bf01270 */
[----:B------:R-:W-:Y:S01]  /*0260*/  USEL UR8, UR6, 0x1, !UP0 ;  /* 0x0000000106087887 */ /* 0x000fe2000c000000 */
[----:B--2---:R-:W-:Y:S01]  /*0270*/  ISETP.GE.AND P0, PT, R2, UR4, PT ;  /* 0x0000000402007c0c */ /* 0x004fe2000bf06270 */
[----:B------:R-:W-:-:S03]  /*0280*/  UMOV UR4, URZ ;  /* 0x000000ff00047c82 */ /* 0x000fc60008000000 */
[----:B------:R-:W-:-:S13]  /*0290*/  ISETP.GT.U32.OR P0, PT, R15, 0x3f, P0 ;  /* 0x0000003f0f00780c */ /* 0x000fda0000704470 */
.L_x_27:
[----:B------:R-:W1:Y:S01]  /*02a0*/  LDC R22, c[0x0][0x39c] ;  /* 0x0000e700ff167b82 */ /* 0x000e620000000800 */
[----:B------:R-:W-:Y:S02]  /*02b0*/  USHF.L.U32 UR9, UR4, 0x6, URZ ;  /* 0x0000000604097899 */ /* 0x000fe400080006ff */
[----:B------:R-:W-:Y:S02]  /*02c0*/  UIADD3 UR5, UPT, UPT, UR4, 0x1, URZ ;  /* 0x0000000104057890 */ /* 0x000fe4000fffe0ff */
[----:B------:R-:W-:Y:S02]  /*02d0*/  ULOP3.LUT UR7, URZ, UR9, URZ, 0x33, !UPT ;  /* 0x00000009ff077292 */ /* 0x000fe4000f8e33ff */
[----:B------:R-:W-:Y:S02]  /*02e0*/  UISETP.GE.AND UP0, UPT, UR5, UR6, UPT ;  /* 0x000000060500728c */ /* 0x000fe4000bf06270 */
[----:B------:R-:W-:Y:S02]  /*02f0*/  ULOP3.LUT UR12, UR4, 0x1, URZ, 0xc0, !UPT ;  /* 0x00000001040c7892 */ /* 0x000fe4000f8ec0ff */
[----:B------:R-:W-:-:S02]  /*0300*/  UISETP.NE.AND UP1, UPT, UR5, UR8, UPT ;  /* 0x000000080500728c */ /* 0x000fc4000bf25270 */
[----:B------:R-:W-:Y:S01]  /*0310*/  UMOV UR4, UR5 ;  /* 0x0000000500047c82 */ /* 0x000fe20008000000 */
[----:B-1----:R-:W-:-:S05]  /*0320*/  VIADD R8, R22, UR7 ;  /* 0x0000000716087c36 */ /* 0x002fca0008000000 */
[----:B------:R-:W-:-:S05]  /*0330*/  VIMNMX.U32 R4, PT, PT, R8, 0x3f, PT ;  /* 0x0000003f08047848 */ /* 0x000fca0003fe0000 */
[----:B------:R-:W-:Y:S01]  /*0340*/  VIADD R6, R4, 0x1 ;  /* 0x0000000104067836 */ /* 0x000fe20000000000 */
[----:B------:R-:W-:Y:S06]  /*0350*/  BRA.U UP0, `(.L_x_6) ;  /* 0x00000001004c7547 */ /* 0x000fec000b800000 */
[----:B------:R-:W-:Y:S01]  /*0360*/  ISETP.GT.U32.AND P1, PT, R15, 0x3f, PT ;  /* 0x0000003f0f00780c */ /* 0x000fe20003f24070 */
[----:B------:R-:W-:-:S12]  /*0370*/  BSSY.RECONVERGENT B0, `(.L_x_7) ;  /* 0x000000f000007945 */ /* 0x000fd80003800200 */
[----:B------:R-:W-:Y:S05]  /*0380*/  @P1 BRA `(.L_x_8) ;  /* 0x0000000000341947 */ /* 0x000fea0003800000 */
[----:B------:R-:W-:Y:S01]  /*0390*/  MOV R4, UR4 ;  /* 0x0000000400047c02 */ /* 0x000fe20008000f00 */
[----:B------:R-:W-:Y:S01]  /*03a0*/  BSSY.RECONVERGENT B1, `(.L_x_9) ;  /* 0x0000008000017945 */ /* 0x000fe20003800200 */
[----:B------:R-:W-:-:S03]  /*03b0*/  IMAD.MOV.U32 R5, RZ, RZ, RZ ;  /* 0x000000ffff057224 */ /* 0x000fc600078e00ff */
[----:B------:R-:W-:-:S05]  /*03c0*/  IMAD R7, R4, 0x40, R15 ;  /* 0x0000004004077824 */ /* 0x000fca00078e020f */
[----:B------:R-:W-:-:S13]  /*03d0*/  ISETP.GE.AND P1, PT, R7, R22, PT ;  /* 0x000000160700720c */ /* 0x000fda0003f26270 */
[----:B------:R-:W-:Y:S05]  /*03e0*/  @P1 BRA `(.L_x_10) ;  /* 0x00000000000c1947 */ /* 0x000fea0003800000 */
[----:B------:R-:W1:Y:S02]  /*03f0*/  LDC.64 R4, c[0x0][0x388] ;  /* 0x0000e200ff047b82 */ /* 0x000e640000000a00 */
[----:B-1----:R-:W-:-:S06]  /*0400*/  IMAD.WIDE.U32 R4, R7, 0x4, R4 ;  /* 0x0000000407047825 */ /* 0x002fcc00078e0004 */
[----:B------:R1:W5:Y:S02]  /*0410*/  LDG.E.CONSTANT R5, desc[UR10][R4.64] ;  /* 0x0000000a04057981 */ /* 0x000364000c1e9900 */
.L_x_10:
[----:B------:R-:W-:Y:S05]  /*0420*/  BSYNC.RECONVERGENT B1 ;  /* 0x0000000000017941 */ /* 0x000fea0003800200 */
.L_x_9:
[----:B------:R-:W-:-:S04]  /*0430*/  USHF.L.U32 UR5, UR12, 0x8, URZ ;  /* 0x000000080c057899 */ /* 0x000fc800080006ff */
[----:B------:R-:W-:-:S09]  /*0440*/  ULOP3.LUT UR5, UR5, 0x100, URZ, 0x3c, !UPT ;  /* 0x0000010005057892 */ /* 0x000fd2000f8e3cff */
[----:B-----5:R2:W-:Y:S03]  /*0450*/  STS [R12+UR5], R5 ;  /* 0x000000050c007988 */ /* 0x0205e60008000805 */
.L_x_8:
[----:B------:R-:W-:Y:S05]  /*0460*/  BSYNC.RECONVERGENT B0 ;  /* 0x0000000000007941 */ /* 0x000fea0003800200 */
.L_x_7:
[----:B------:R-:W0:Y:S01]  /*0470*/  LDGDEPBAR ;  /* 0x00000000000079af */ /* 0x000e220000000000 */
[----:B------:R-:W-:-:S07]  /*0480*/  VIADD R13, R13, 0x1 ;  /* 0x000000010d0d7836 */ /* 0x000fce0000000000 */
.L_x_6:
[----:B-1----:R-:W-:Y:S02]  /*0490*/  LOP3.LUT R4, R0, 0xff, RZ, 0xc0, !PT ;  /* 0x000000ff00047812 */ /* 0x002fe400078ec0ff */
[----:B--2---:R-:W-:-:S04]  /*04a0*/  LOP3.LUT R5, R13, 0xff, RZ, 0xc0, !PT ;  /* 0x000000ff0d057812 */ /* 0x004fc800078ec0ff */
[----:B------:R-:W-:-:S13]  /*04b0*/  ISETP.NE.AND P1, PT, R5, R4, PT ;  /* 0x000000040500720c */ /* 0x000fda0003f25270 */
[----:B------:R-:W-:Y:S05]  /*04c0*/  @!P1 BRA `(.L_x_11) ;  /* 0x0000000000ac9947 */ /* 0x000fea0003800000 */
[----:B------:R-:W-:-:S05]  /*04d0*/  LOP3.LUT R4, RZ, R0, RZ, 0x33, !PT ;  /* 0x00000000ff047212 */ /* 0x000fca00078e33ff */
[----:B------:R-:W-:-:S05]  /*04e0*/  IMAD.IADD R4, R13, 0x1, R4 ;  /* 0x000000010d047824 */ /* 0x000fca00078e0204 */
[----:B------:R-:W-:-:S04]  /*04f0*/  LOP3.LUT R4, R4, 0xff, RZ, 0xc0, !PT ;  /* 0x000000ff04047812 */ /* 0x000fc800078ec0ff */
[----:B------:R-:W-:-:S13]  /*0500*/  ISETP.GT.AND P1, PT, R4, 0x3, PT ;  /* 0x000000030400780c */ /* 0x000fda0003f24270 */
[----:B------:R-:W-:Y:S05]  /*0510*/  @P1 BRA `(.L_x_12) ;  /* 0x0000000000481947 */ /* 0x000fea0003800000 */
[----:B------:R-:W-:-:S13]  /*0520*/  ISETP.GT.AND P1, PT, R4, 0x1, PT ;  /* 0x000000010400780c */ /* 0x000fda0003f24270 */
[----:B------:R-:W-:Y:S05]  /*0530*/  @P1 BRA `(.L_x_13) ;  /* 0x0000000000201947 */ /* 0x000fea0003800000 */
[----:B------:R-:W-:-:S13]  /*0540*/  ISETP.NE.AND P1, PT, R4, RZ, PT ;  /* 0x000000ff0400720c */ /* 0x000fda0003f25270 */
[----:B------:R-:W-:Y:S05]  /*0550*/  @!P1 BRA `(.L_x_14) ;  /* 0x0000000000109947 */ /* 0x000fea0003800000 */
[----:B------:R-:W-:-:S13]  /*0560*/  ISETP.NE.AND P1, PT, R4, 0x1, PT ;  /* 0x000000010400780c */ /* 0x000fda0003f25270 */
[----:B------:R-:W-:Y:S05]  /*0570*/  @P1 BRA `(.L_x_15) ;  /* 0x0000000000681947 */ /* 0x000fea0003800000 */
[----:B------:R-:W-:-:S04]  /*0580*/  DEPBAR.LE SB0, 0x1 ;  /* 0x000080400000791a */ /* 0x000fc80000000000 */
[----:B------:R-:W-:Y:S05]  /*0590*/  BRA `(.L_x_16) ;  /* 0x0000000000747947 */ /* 0x000fea0003800000 */
.L_x_14:
[----:B------:R-:W-:-:S04]  /*05a0*/  DEPBAR.LE SB0, 0x0 ;  /* 0x000080000000791a */ /* 0x000fc80000000000 */
[----:B------:R-:W-:Y:S05]  /*05b0*/  BRA `(.L_x_16) ;  /* 0x00000000006c7947 */ /* 0x000fea0003800000 */
.L_x_13:
[----:B------:R-:W-:-:S13]  /*05c0*/  ISETP.NE.AND P1, PT, R4, 0x2, PT ;  /* 0x000000020400780c */ /* 0x000fda0003f25270 */
[----:B------:R-:W-:Y:S05]  /*05d0*/  @!P1 BRA `(.L_x_17) ;  /* 0x0000000000109947 */ /* 0x000fea0003800000 */
[----:B------:R-:W-:-:S13]  /*05e0*/  ISETP.NE.AND P1, PT, R4, 0x3, PT ;  /* 0x000000030400780c */ /* 0x000fda0003f25270 */
[----:B------:R-:W-:Y:S05]  /*05f0*/  @P1 BRA `(.L_x_15) ;  /* 0x0000000000481947 */ /* 0x000fea0003800000 */
[----:B------:R-:W-:-:S04]  /*0600*/  DEPBAR.LE SB0, 0x3 ;  /* 0x000080c00000791a */ /* 0x000fc80000000000 */
[----:B------:R-:W-:Y:S05]  /*0610*/  BRA `(.L_x_16) ;  /* 0x0000000000547947 */ /* 0x000fea0003800000 */
.L_x_17:
[----:B------:R-:W-:-:S04]  /*0620*/  DEPBAR.LE SB0, 0x2 ;  /* 0x000080800000791a */ /* 0x000fc80000000000 */
[----:B------:R-:W-:Y:S05]  /*0630*/  BRA `(.L_x_16) ;  /* 0x00000000004c7947 */ /* 0x000fea0003800000 */
.L_x_12:
[----:B------:R-:W-:-:S13]  /*0640*/  ISETP.GT.AND P1, PT, R4, 0x5, PT ;  /* 0x000000050400780c */ /* 0x000fda0003f24270 */
[----:B------:R-:W-:Y:S05]  /*0650*/  @P1 BRA `(.L_x_18) ;  /* 0x0000000000201947 */ /* 0x000fea0003800000 */
[----:B------:R-:W-:-:S13]  /*0660*/  ISETP.NE.AND P1, PT, R4, 0x4, PT ;  /* 0x000000040400780c */ /* 0x000fda0003f25270 */
[----:B------:R-:W-:Y:S05]  /*0670*/  @!P1 BRA `(.L_x_19) ;  /* 0x0000000000109947 */ /* 0x000fea0003800000 */
[----:B------:R-:W-:-:S13]  /*0680*/  ISETP.NE.AND P1, PT, R4, 0x5, PT ;  /* 0x000000050400780c */ /* 0x000fda0003f25270 */
[----:B------:R-:W-:Y:S05]  /*0690*/  @P1 BRA `(.L_x_15) ;  /* 0x0000000000201947 */ /* 0x000fea0003800000 */
[----:B------:R-:W-:-:S04]  /*06a0*/  DEPBAR.LE SB0, 0x5 ;  /* 0x000081400000791a */ /* 0x000fc80000000000 */
[----:B------:R-:W-:Y:S05]  /*06b0*/  BRA `(.L_x_16) ;  /* 0x00000000002c7947 */ /* 0x000fea0003800000 */
.L_x_19:
[----:B------:R-:W-:-:S04]  /*06c0*/  DEPBAR.LE SB0, 0x4 ;  /* 0x000081000000791a */ /* 0x000fc80000000000 */
[----:B------:R-:W-:Y:S05]  /*06d0*/  BRA `(.L_x_16) ;  /* 0x0000000000247947 */ /* 0x000fea0003800000 */
.L_x_18:
[----:B------:R-:W-:-:S13]  /*06e0*/  ISETP.NE.AND P1, PT, R4, 0x6, PT ;  /* 0x000000060400780c */ /* 0x000fda0003f25270 */
[----:B------:R-:W-:Y:S05]  /*06f0*/  @!P1 BRA `(.L_x_20) ;  /* 0x0000000000189947 */ /* 0x000fea0003800000 */
[----:B------:R-:W-:-:S13]  /*0700*/  ISETP.NE.AND P1, PT, R4, 0x7, PT ;  /* 0x000000070400780c */ /* 0x000fda0003f25270 */
[----:B------:R-:W-:Y:S05]  /*0710*/  @!P1 BRA `(.L_x_21) ;  /* 0x0000000000089947 */ /* 0x000fea0003800000 */
.L_x_15:
[----:B------:R-:W-:-:S04]  /*0720*/  DEPBAR.LE SB0, 0x8 ;  /* 0x000082000000791a */ /* 0x000fc80000000000 */
[----:B------:R-:W-:Y:S05]  /*0730*/  BRA `(.L_x_16) ;  /* 0x00000000000c7947 */ /* 0x000fea0003800000 */
.L_x_21:
[----:B------:R-:W-:-:S04]  /*0740*/  DEPBAR.LE SB0, 0x7 ;  /* 0x000081c00000791a */ /* 0x000fc80000000000 */
[----:B------:R-:W-:Y:S05]  /*0750*/  BRA `(.L_x_16) ;  /* 0x0000000000047947 */ /* 0x000fea0003800000 */
.L_x_20:
[----:B------:R-:W-:-:S04]  /*0760*/  DEPBAR.LE SB0, 0x6 ;  /* 0x000081800000791a */ /* 0x000fc80000000000 */
.L_x_16:
[----:B------:R-:W-:-:S07]  /*0770*/  VIADD R0, R0, 0x1 ;  /* 0x0000000100007836 */ /* 0x000fce0000000000 */
.L_x_11:
[----:B------:R-:W-:Y:S06]  /*0780*/  BAR.SYNC.DEFER_BLOCKING 0x0 ;  /* 0x0000000000007b1d */ /* 0x000fec0000010000 */
[----:B------:R-:W-:Y:S04]  /*0790*/  BSSY.RECONVERGENT B0, `(.L_x_22) ;  /* 0x0000053000007945 */ /* 0x000fe80003800200 */
[----:B------:R-:W-:Y:S05]  /*07a0*/  @P0 BRA `(.L_x_23) ;  /* 0x0000000400440947 */ /* 0x000fea0003800000 */
[----:B------:R-:W-:Y:S01]  /*07b0*/  ISETP.LE.AND P1, PT, R22, UR9, PT ;  /* 0x0000000916007c0c */ /* 0x000fe2000bf23270 */
[----:B------:R-:W-:-:S12]  /*07c0*/  HFMA2 R11, -RZ, RZ, 0, 0 ;  /* 0x00000000ff0b7431 */ /* 0x000fd800000001ff */
[----:B------:R-:W-:Y:S05]  /*07d0*/  @P1 BRA `(.L_x_24) ;  /* 0x0000000400341947 */ /* 0x000fea0003800000 */
[----:B------:R-:W-:Y:S01]  /*07e0*/  ISETP.GE.U32.AND P2, PT, R8, 0x7, PT ;  /* 0x000000070800780c */ /* 0x000fe20003f46070 */
[----:B------:R-:W-:Y:S01]  /*07f0*/  IMAD R22, R2, R22, UR9 ;  /* 0x0000000902167e24 */ /* 0x000fe2000f8e0216 */
[----:B------:R-:W-:Y:S01]  /*0800*/  LOP3.LUT R18, R6, 0x7, RZ, 0xc0, !PT ;  /* 0x0000000706127812 */ /* 0x000fe200078ec0ff */
[----:B------:R-:W-:Y:S02]  /*0810*/  IMAD.MOV.U32 R11, RZ, RZ, RZ ;  /* 0x000000ffff0b7224 */ /* 0x000fe400078e00ff */
[----:B------:R-:W-:Y:S01]  /*0820*/  IMAD.MOV.U32 R19, RZ, RZ, RZ ;  /* 0x000000ffff137224 */ /* 0x000fe200078e00ff */
[----:B------:R-:W-:-:S07]  /*0830*/  ISETP.NE.AND P1, PT, R18, RZ, PT ;  /* 0x000000ff1200720c */ /* 0x000fce0003f25270 */
[----:B------:R-:W-:Y:S06]  /*0840*/  @!P2 BRA `(.L_x_25) ;  /* 0x000000000088a947 */ /* 0x000fec0003800000 */
[----:B------:R-:W1:Y:S01]  /*0850*/  S2UR UR7, SR_CgaCtaId ;  /* 0x00000000000779c3 */ /* 0x000e620000008800 */
[----:B------:R-:W-:Y:S01]  /*0860*/  UMOV UR5, 0x400 ;  /* 0x0000040000057882 */ /* 0x000fe20000000000 */
[----:B------:R-:W-:Y:S01]  /*0870*/  LOP3.LUT R19, R6, 0x78, RZ, 0xc0, !PT ;  /* 0x0000007806137812 */ /* 0x000fe200078ec0ff */
[----:B------:R-:W-:Y:S02]  /*0880*/  IMAD.MOV.U32 R11, RZ, RZ, RZ ;  /* 0x000000ffff0b7224 */ /* 0x000fe400078e00ff */
[----:B------:R-:W-:Y:S02]  /*0890*/  IMAD.MOV.U32 R20, RZ, RZ, R22 ;  /* 0x000000ffff147224 */ /* 0x000fe400078e0016 */
[----:B------:R-:W-:Y:S01]  /*08a0*/  IMAD.MOV R21, RZ, RZ, -R19 ;  /* 0x000000ffff157224 */ /* 0x000fe200078e0a13 */
[----:B-1----:R-:W-:-:S04]  /*08b0*/  ULEA UR5, UR7, UR5, 0x18 ;  /* 0x0000000507057291 */ /* 0x002fc8000f8ec0ff */
[----:B------:R-:W-:-:S04]  /*08c0*/  ULEA UR5, UR12, UR5, 0x8 ;  /* 0x000000050c057291 */ /* 0x000fc8000f8e40ff */
[----:B------:R-:W-:-:S12]  /*08d0*/  UIADD3 UR5, UPT, UPT, UR5, 0x10, URZ ;  /* 0x0000001005057890 */ /* 0x000fd8000fffe0ff */
.L_x_26:
[----:B------:R-:W1:Y:S01]  /*08e0*/  LDC.64 R16, c[0x0][0x380] ;  /* 0x0000e000ff107b82 */ /* 0x000e620000000a00 */
[----:B------:R-:W2:Y:S01]  /*08f0*/  LDS.128 R4, [UR5+-0x10] ;  /* 0xfffff005ff047984 */ /* 0x000ea20008000c00 */
[----:B-1----:R-:W-:-:S05]  /*0900*/  IMAD.WIDE R16, R20, 0x4, R16 ;  /* 0x0000000414107825 */ /* 0x002fca00078e0210 */
[----:B------:R-:W2:Y:S04]  /*0910*/  LDG.E.CONSTANT R8, desc[UR10][R16.64] ;  /* 0x0000000a10087981 */ /* 0x000ea8000c1e9900 */
[----:B------:R-:W3:Y:S04]  /*0920*/  LDG.E.CONSTANT R9, desc[UR10][R16.64+0x4] ;  /* 0x0000040a10097981 */ /* 0x000ee8000c1e9900 */
[----:B------:R-:W4:Y:S04]  /*0930*/  LDG.E.CONSTANT R23, desc[UR10][R16.64+0x8] ;  /* 0x0000080a10177981 */ /* 0x000f28000c1e9900 */
[----:B------:R-:W5:Y:S04]  /*0940*/  LDG.E.CONSTANT R24, desc[UR10][R16.64+0xc] ;  /* 0x00000c0a10187981 */ /* 0x000f68000c1e9900 */
[----:B------:R-:W5:Y:S04]  /*0950*/  LDG.E.CONSTANT R25, desc[UR10][R16.64+0x10] ;  /* 0x0000100a10197981 */ /* 0x000f68000c1e9900 */
[----:B------:R-:W5:Y:S04]  /*0960*/  LDG.E.CONSTANT R26, desc[UR10][R16.64+0x14] ;  /* 0x0000140a101a7981 */ /* 0x000f68000c1e9900 */
[----:B------:R-:W5:Y:S04]  /*0970*/  LDG.E.CONSTANT R27, desc[UR10][R16.64+0x18] ;  /* 0x0000180a101b7981 */ /* 0x000f68000c1e9900 */
[----:B------:R-:W5:Y:S01]  /*0980*/  LDG.E.CONSTANT R28, desc[UR10][R16.64+0x1c] ;  /* 0x00001c0a101c7981 */ /* 0x000f62000c1e9900 */
[----:B------:R-:W-:Y:S01]  /*0990*/  IADD3 R21, PT, PT, R21, 0x8, RZ ;  /* 0x0000000815157810 */ /* 0x000fe20007ffe0ff */
[----:B------:R-:W-:-:S03]  /*09a0*/  VIADD R20, R20, 0x8 ;  /* 0x0000000814147836 */ /* 0x000fc60000000000 */
[----:B------:R-:W-:Y:S01]  /*09b0*/  ISETP.NE.AND P2, PT, R21, RZ, PT ;  /* 0x000000ff1500720c */ /* 0x000fe20003f45270 */
[----:B--2---:R-:W-:-:S04]  /*09c0*/  FFMA R4, R8, R4, R11 ;  /* 0x0000000408047223 */ /* 0x004fc8000000000b */
[----:B---3--:R-:W-:Y:S02]  /*09d0*/  FFMA R5, R5, R9, R4 ;  /* 0x0000000905057223 */ /* 0x008fe40000000004 */
[----:B------:R-:W1:Y:S01]  /*09e0*/  LDS.128 R8, [UR5] ;  /* 0x00000005ff087984 */ /* 0x000e620008000c00 */
[----:B------:R-:W-:Y:S01]  /*09f0*/  UIADD3 UR5, UPT, UPT, UR5, 0x20, URZ ;  /* 0x0000002005057890 */ /* 0x000fe2000fffe0ff */
[----:B----4-:R-:W-:-:S04]  /*0a00*/  FFMA R6, R6, R23, R5 ;  /* 0x0000001706067223 */ /* 0x010fc80000000005 */
[----:B-----5:R-:W-:-:S04]  /*0a10*/  FFMA R6, R7, R24, R6 ;  /* 0x0000001807067223 */ /* 0x020fc80000000006 */
[----:B-1----:R-:W-:-:S04]  /*0a20*/  FFMA R6, R25, R8, R6 ;  /* 0x0000000819067223 */ /* 0x002fc80000000006 */
[----:B------:R-:W-:-:S04]  /*0a30*/  FFMA R9, R9, R26, R6 ;  /* 0x0000001a09097223 */ /* 0x000fc80000000006 */
[----:B------:R-:W-:-:S04]  /*0a40*/  FFMA R10, R10, R27, R9 ;  /* 0x0000001b0a0a7223 */ /* 0x000fc80000000009 */
[----:B------:R-:W-:Y:S01]  /*0a50*/  FFMA R11, R11, R28, R10 ;  /* 0x0000001c0b0b7223 */ /* 0x000fe2000000000a */
[----:B------:R-:W-:Y:S06]  /*0a60*/  @P2 BRA `(.L_x_26) ;  /* 0xfffffffc009c2947 */ /* 0x000fec000383ffff */
.L_x_25:
[----:B------:R-:W-:Y:S05]  /*0a70*/  @!P1 BRA `(.L_x_24) ;  /* 0x00000000008c9947 */ /* 0x000fea0003800000 */
[----:B------:R-:W1:Y:S01]  /*0a80*/  LDC.64 R8, c[0x0][0x380] ;  /* 0x0000e000ff087b82 */ /* 0x000e620000000a00 */
[----:B------:R-:W-:-:S04]  /*0a90*/  IMAD.IADD R5, R22, 0x1, R19 ;  /* 0x0000000116057824 */ /* 0x000fc800078e0213 */
[----:B-1----:R-:W-:-:S05]  /*0aa0*/  IMAD.WIDE R8, R5, 0x4, R8 ;  /* 0x0000000405087825 */ /* 0x002fca00078e0208 */
[----:B------:R-:W2:Y:S01]  /*0ab0*/  LDG.E.CONSTANT R10, desc[UR10][R8.64] ;  /* 0x0000000a080a7981 */ /* 0x000ea2000c1e9900 */
[----:B------:R-:W1:Y:S01]  /*0ac0*/  S2UR UR7, SR_CgaCtaId ;  /* 0x00000000000779c3 */ /* 0x000e620000008800 */
[----:B------:R-:W-:Y:S01]  /*0ad0*/  UMOV UR5, 0x400 ;  /* 0x0000040000057882 */ /* 0x000fe20000000000 */
[----:B------:R-:W-:Y:S01]  /*0ae0*/  ISETP.NE.AND P1, PT, R18, 0x1, PT ;  /* 0x000000011200780c */ /* 0x000fe20003f25270 */
[----:B-1----:R-:W-:-:S04]  /*0af0*/  ULEA UR5, UR7, UR5, 0x18 ;  /* 0x0000000507057291 */ /* 0x002fc8000f8ec0ff */
[----:B------:R-:W-:-:S06]  /*0b00*/  ULEA UR5, UR12, UR5, 0x8 ;  /* 0x000000050c057291 */ /* 0x000fcc000f8e40ff */
[----:B------:R-:W-:-:S05]  /*0b10*/  LEA R19, R19, UR5, 0x2 ;  /* 0x0000000513137c11 */ /* 0x000fca000f8e10ff */
[----:B------:R-:W2:Y:S02]  /*0b20*/  LDS.128 R4, [R19] ;  /* 0x0000000013047984 */ /* 0x000ea40000000c00 */
[----:B--2---:R-:W-:Y:S01]  /*0b30*/  FFMA R11, R10, R4, R11 ;  /* 0x000000040a0b7223 */ /* 0x004fe2000000000b */
[----:B------:R-:W-:Y:S06]  /*0b40*/  @!P1 BRA `(.L_x_24) ;  /* 0x0000000000589947 */ /* 0x000fec0003800000 */
[----:B------:R-:W2:Y:S01]  /*0b50*/  LDG.E.CONSTANT R4, desc[UR10][R8.64+0x4] ;  /* 0x0000040a08047981 */ /* 0x000ea2000c1e9900 */
[----:B------:R-:W-:Y:S01]  /*0b60*/  ISETP.NE.AND P1, PT, R18, 0x2, PT ;  /* 0x000000021200780c */ /* 0x000fe20003f25270 */
[----:B--2---:R-:W-:-:S12]  /*0b70*/  FFMA R11, R4, R5, R11 ;  /* 0x00000005040b7223 */ /* 0x004fd8000000000b */
[----:B------:R-:W-:Y:S05]  /*0b80*/  @!P1 BRA `(.L_x_24) ;  /* 0x0000000000489947 */ /* 0x000fea0003800000 */
        /* <DEDUP_REMOVED lines=9> */
[----:B------:R-:W-:-:S03]  /*0c20*/  ISETP.NE.AND P1, PT, R18, 0x5, PT ;  /* 0x000000051200780c */ /* 0x000fc60003f25270 */
[----:B------:R-:W2:Y:S02]  /*0c30*/  LDS.128 R4, [R19+0x10] ;  /* 0x0000100013047984 */ /* 0x000ea40000000c00 */
[----:B--2---:R-:W-:-:S08]  /*0c40*/  FFMA R11, R10, R4, R11 ;  /* 0x000000040a0b7223 */ /* 0x004fd0000000000b */
[----:B------:R-:W-:Y:S05]  /*0c50*/  @!P1 BRA `(.L_x_24) ;  /* 0x0000000000149947 */ /* 0x000fea0003800000 */
[----:B------:R-:W-:Y:S01]  /*0c60*/  ISETP.NE.AND P1, PT, R18, 0x6, PT ;  /* 0x000000061200780c */ /* 0x000fe20003f25270 */
[----:B------:R-:W2:-:S12]  /*0c70*/  LDG.E.CONSTANT R4, desc[UR10][R8.64+0x14] ;  /* 0x0000140a08047981 */ /* 0x000e98000c1e9900 */
[----:B------:R-:W3:Y:S01]  /*0c80*/  @P1 LDG.E.CONSTANT R10, desc[UR10][R8.64+0x18] ;  /* 0x0000180a080a1981 */ /* 0x000ee2000c1e9900 */
[----:B--2---:R-:W-:-:S04]  /*0c90*/  FFMA R11, R4, R5, R11 ;  /* 0x00000005040b7223 */ /* 0x004fc8000000000b */
[----:B---3--:R-:W-:-:S07]  /*0ca0*/  @P1 FFMA R11, R10, R6, R11 ;  /* 0x000000060a0b1223 */ /* 0x008fce000000000b */
.L_x_24:
[----:B------:R-:W-:-:S07]  /*0cb0*/  FADD R3, R3, R11 ;  /* 0x0000000b03037221 */ /* 0x000fce0000000000 */
.L_x_23:
[----:B------:R-:W-:Y:S05]  /*0cc0*/  BSYNC.RECONVERGENT B0 ;  /* 0x0000000000007941 */ /* 0x000fea0003800200 */
.L_x_22:
[----:B------:R-:W-:Y:S06]  /*0cd0*/  BAR.SYNC.DEFER_BLOCKING 0x0 ;  /* 0x0000000000007b1d */ /* 0x000fec0000010000 */
[----:B------:R-:W-:Y:S05]  /*0ce0*/  BRA.U UP1, `(.L_x_27) ;  /* 0xfffffff5016c7547 */ /* 0x000fea000b83ffff */
.L_x_5:
[----:B------:R-:W-:-:S13]  /*0cf0*/  ISETP.GT.U32.AND P0, PT, R15, 0x3f, PT ;  /* 0x0000003f0f00780c */ /* 0x000fda0003f04070 */
[----:B------:R-:W-:Y:S05]  /*0d00*/  @P0 EXIT ;  /* 0x000000000000094d */ /* 0x000fea0003800000 */
[----:B------:R-:W2:Y:S01]  /*0d10*/  LDCU UR4, c[0x0][0x398] ;  /* 0x00007300ff0477ac */ /* 0x000ea20008000800 */
[----:B----4-:R-:W-:-:S05]  /*0d20*/  IMAD R15, R14, 0x40, R15 ;  /* 0x000000400e0f7824 */ /* 0x010fca00078e020f */
[----:B--2---:R-:W-:-:S13]  /*0d30*/  ISETP.GE.AND P0, PT, R15, UR4, PT ;  /* 0x000000040f007c0c */ /* 0x004fda000bf06270 */
[----:B------:R-:W-:Y:S05]  /*0d40*/  @P0 EXIT ;  /* 0x000000000000094d */ /* 0x000fea0003800000 */
[----:B------:R-:W2:Y:S02]  /*0d50*/  LDC.64 R4, c[0x0][0x390] ;  /* 0x0000e400ff047b82 */ /* 0x000ea40000000a00 */
[----:B--2---:R-:W-:-:S05]  /*0d60*/  IMAD.WIDE R4, R15, 0x4, R4 ;  /* 0x000000040f047825 */ /* 0x004fca00078e0204 */
[----:B------:R-:W-:Y:S01]  /*0d70*/  STG.E desc[UR10][R4.64], R3 ;  /* 0x0000000304007986 */ /* 0x000fe2000c10190a */
[----:B------:R-:W-:Y:S05]  /*0d80*/  EXIT ;  /* 0x000000000000794d */ /* 0x000fea0003800000 */
.L_x_28:
[----:B------:R-:W-:-:S00]  /*0d90*/  BRA `(.L_x_28) ;  /* 0xfffffffc00fc7947 */ /* 0x000fc0000383ffff */
[----:B------:R-:W-:-:S00]  /*0da0*/  NOP ;  /* 0x0000000000007918 */ /* 0x000fc00000000000 */
        /* <DEDUP_REMOVED lines=13> */
.L_x_29:


//--------------------- .nv.shared._Z29baseline_gemv_2stage_pipelinePKfS0_Pfii --------------------------
	.section	.nv.shared._Z29baseline_gemv_2stage_pipelinePKfS0_Pfii,"aw",@nobits
	.sectionflags	@""
	.align	128
.nv.shared._Z29baseline_gemv_2stage_pipelinePKfS0_Pfii:
	.zero		1536


//--------------------- .nv.shared.reserved.0     --------------------------
	.section	.nv.shared.reserved.0,"aw",@nobits
	.weak		__nv_reservedSMEM_offset_0_alias
	.size		__nv_reservedSMEM_offset_0_alias, 0, 64
	.other		__nv_reservedSMEM_offset_0_alias,@"STO_CUDA_RESERVED_SHARED STV_DEFAULT"
__nv_reservedSMEM_offset_0_alias:
	.zero		0
	.zero		64


//--------------------- .nv.constant0._Z29baseline_gemv_2stage_pipelinePKfS0_Pfii --------------------------
	.section	.nv.constant0._Z29baseline_gemv_2stage_pipelinePKfS0_Pfii,"a",@progbits
	.sectionflags	@""
	.align	4
.nv.constant0._Z29baseline_gemv_2stage_pipelinePKfS0_Pfii:
	.zero		928


//--------------------- SYMBOLS --------------------------

	.type		.nv.reservedSmem.offset0,@object
	.size		.nv.reservedSmem.offset0,0x4
	.type		.nv.reservedSmem.cap,@object
	.size		.nv.reservedSmem.cap,0x4
